//
// Generated by NVIDIA NVVM Compiler
//
// Compiler Build ID: CL-36424714
// Cuda compilation tools, release 13.0, V13.0.88
// Based on NVVM 20.0.0
//

.version 9.0
.target sm_100
.address_size 64

	// .globl	_Z28matrix_trans_write_coalescedPKfPfii
// _ZZ33matrix_trans_read_write_coalescedPKfPfiiE6buffer has been demoted

.visible .entry _Z28matrix_trans_write_coalescedPKfPfii(
	.param .u64 .ptr .align 1 _Z28matrix_trans_write_coalescedPKfPfii_param_0,
	.param .u64 .ptr .align 1 _Z28matrix_trans_write_coalescedPKfPfii_param_1,
	.param .u32 _Z28matrix_trans_write_coalescedPKfPfii_param_2,
	.param .u32 _Z28matrix_trans_write_coalescedPKfPfii_param_3
)
{
	.reg .pred 	%p<4>;
	.reg .b32 	%r<13>;
	.reg .b32 	%f<2>;
	.reg .b64 	%rd<9>;

	ld.param.u64 	%rd1, [_Z28matrix_trans_write_coalescedPKfPfii_param_0];
	ld.param.u64 	%rd2, [_Z28matrix_trans_write_coalescedPKfPfii_param_1];
	ld.param.u32 	%r3, [_Z28matrix_trans_write_coalescedPKfPfii_param_2];
	ld.param.u32 	%r4, [_Z28matrix_trans_write_coalescedPKfPfii_param_3];
	mov.u32 	%r5, %ctaid.y;
	mov.u32 	%r6, %ntid.y;
	mov.u32 	%r7, %tid.y;
	mad.lo.s32 	%r1, %r5, %r6, %r7;
	mov.u32 	%r8, %ctaid.x;
	mov.u32 	%r9, %ntid.x;
	mov.u32 	%r10, %tid.x;
	mad.lo.s32 	%r2, %r8, %r9, %r10;
	setp.ge.s32 	%p1, %r1, %r4;
	setp.ge.s32 	%p2, %r2, %r3;
	or.pred  	%p3, %p2, %p1;
	@%p3 bra 	$L__BB0_2;
	cvta.to.global.u64 	%rd3, %rd1;
	cvta.to.global.u64 	%rd4, %rd2;
	mad.lo.s32 	%r11, %r4, %r2, %r1;
	mul.wide.s32 	%rd5, %r11, 4;
	add.s64 	%rd6, %rd3, %rd5;
	ld.global.f32 	%f1, [%rd6];
	mad.lo.s32 	%r12, %r3, %r1, %r2;
	mul.wide.s32 	%rd7, %r12, 4;
	add.s64 	%rd8, %rd4, %rd7;
	st.global.f32 	[%rd8], %f1;
$L__BB0_2:
	ret;

}
	// .globl	_Z27matrix_trans_read_coalescedPKfPfii
.visible .entry _Z27matrix_trans_read_coalescedPKfPfii(
	.param .u64 .ptr .align 1 _Z27matrix_trans_read_coalescedPKfPfii_param_0,
	.param .u64 .ptr .align 1 _Z27matrix_trans_read_coalescedPKfPfii_param_1,
	.param .u32 _Z27matrix_trans_read_coalescedPKfPfii_param_2,
	.param .u32 _Z27matrix_trans_read_coalescedPKfPfii_param_3
)
{
	.reg .pred 	%p<4>;
	.reg .b32 	%r<13>;
	.reg .b32 	%f<2>;
	.reg .b64 	%rd<9>;

	ld.param.u64 	%rd1, [_Z27matrix_trans_read_coalescedPKfPfii_param_0];
	ld.param.u64 	%rd2, [_Z27matrix_trans_read_coalescedPKfPfii_param_1];
	ld.param.u32 	%r3, [_Z27matrix_trans_read_coalescedPKfPfii_param_2];
	ld.param.u32 	%r4, [_Z27matrix_trans_read_coalescedPKfPfii_param_3];
	mov.u32 	%r5, %ctaid.y;
	mov.u32 	%r6, %ntid.y;
	mov.u32 	%r7, %tid.y;
	mad.lo.s32 	%r1, %r5, %r6, %r7;
	mov.u32 	%r8, %ctaid.x;
	mov.u32 	%r9, %ntid.x;
	mov.u32 	%r10, %tid.x;
	mad.lo.s32 	%r2, %r8, %r9, %r10;
	setp.ge.s32 	%p1, %r1, %r3;
	setp.ge.s32 	%p2, %r2, %r4;
	or.pred  	%p3, %p1, %p2;
	@%p3 bra 	$L__BB1_2;
	cvta.to.global.u64 	%rd3, %rd1;
	cvta.to.global.u64 	%rd4, %rd2;
	mad.lo.s32 	%r11, %r4, %r1, %r2;
	mul.wide.s32 	%rd5, %r11, 4;
	add.s64 	%rd6, %rd3, %rd5;
	ld.global.f32 	%f1, [%rd6];
	mad.lo.s32 	%r12, %r3, %r2, %r1;
	mul.wide.s32 	%rd7, %r12, 4;
	add.s64 	%rd8, %rd4, %rd7;
	st.global.f32 	[%rd8], %f1;
$L__BB1_2:
	ret;

}
	// .globl	_Z33matrix_trans_read_write_coalescedPKfPfii
.visible .entry _Z33matrix_trans_read_write_coalescedPKfPfii(
	.param .u64 .ptr .align 1 _Z33matrix_trans_read_write_coalescedPKfPfii_param_0,
	.param .u64 .ptr .align 1 _Z33matrix_trans_read_write_coalescedPKfPfii_param_1,
	.param .u32 _Z33matrix_trans_read_write_coalescedPKfPfii_param_2,
	.param .u32 _Z33matrix_trans_read_write_coalescedPKfPfii_param_3
)
{
	.reg .pred 	%p<7>;
	.reg .b32 	%r<26>;
	.reg .b32 	%f<3>;
	.reg .b64 	%rd<9>;
	// demoted variable
	.shared .align 4 .b8 _ZZ33matrix_trans_read_write_coalescedPKfPfiiE6buffer[4224];
	ld.param.u64 	%rd1, [_Z33matrix_trans_read_write_coalescedPKfPfii_param_0];
	ld.param.u64 	%rd2, [_Z33matrix_trans_read_write_coalescedPKfPfii_param_1];
	ld.param.u32 	%r9, [_Z33matrix_trans_read_write_coalescedPKfPfii_param_2];
	ld.param.u32 	%r10, [_Z33matrix_trans_read_write_coalescedPKfPfii_param_3];
	mov.u32 	%r11, %ctaid.y;
	mov.u32 	%r12, %ntid.y;
	mul.lo.s32 	%r1, %r11, %r12;
	mov.u32 	%r2, %tid.y;
	add.s32 	%r3, %r1, %r2;
	mov.u32 	%r13, %ctaid.x;
	mov.u32 	%r14, %ntid.x;
	mul.lo.s32 	%r4, %r13, %r14;
	mov.u32 	%r5, %tid.x;
	add.s32 	%r6, %r4, %r5;
	setp.ge.s32 	%p1, %r3, %r9;
	setp.ge.s32 	%p2, %r6, %r10;
	or.pred  	%p3, %p1, %p2;
	@%p3 bra 	$L__BB2_2;
	cvta.to.global.u64 	%rd3, %rd1;
	mad.lo.s32 	%r15, %r10, %r3, %r6;
	mul.wide.s32 	%rd4, %r15, 4;
	add.s64 	%rd5, %rd3, %rd4;
	ld.global.f32 	%f1, [%rd5];
	mov.u32 	%r16, _ZZ33matrix_trans_read_write_coalescedPKfPfiiE6buffer;
	mad.lo.s32 	%r17, %r2, 132, %r16;
	shl.b32 	%r18, %r5, 2;
	add.s32 	%r19, %r17, %r18;
	st.shared.f32 	[%r19], %f1;
$L__BB2_2:
	bar.sync 	0;
	add.s32 	%r7, %r4, %r2;
	add.s32 	%r8, %r1, %r5;
	setp.ge.s32 	%p4, %r7, %r10;
	setp.ge.s32 	%p5, %r8, %r9;
	or.pred  	%p6, %p4, %p5;
	@%p6 bra 	$L__BB2_4;
	mov.u32 	%r21, _ZZ33matrix_trans_read_write_coalescedPKfPfiiE6buffer;
	mad.lo.s32 	%r22, %r5, 132, %r21;
	shl.b32 	%r23, %r2, 2;
	add.s32 	%r24, %r22, %r23;
	ld.shared.f32 	%f2, [%r24];
	mad.lo.s32 	%r25, %r9, %r7, %r8;
	cvta.to.global.u64 	%rd6, %rd2;
	mul.wide.s32 	%rd7, %r25, 4;
	add.s64 	%rd8, %rd6, %rd7;
	st.global.f32 	[%rd8], %f2;
$L__BB2_4:
	ret;

}


// ===== COMPILED SASS (sm_100) =====

	.target	sm_100

	.elftype	@"ET_EXEC"


//--------------------- .note.nv.tkinfo           --------------------------
	.section	.note.nv.tkinfo,"",@"SHT_NOTE"
	.sectionflags	@"SHF_NOTE_NV_TKINFO"
	.tkinfo
        /*0018*/ 	.word	0x00000002
        /*0030*/ 	.string	""
        /*0030*/ 	.string	"ptxas"
        /*0030*/ 	.string	"Cuda compilation tools, release 13.0, V13.0.88"
        /*0030*/ 	.string	"Build cuda_13.0.r13.0/compiler.36424714_0"
        /*0030*/ 	.string	"-arch sm_100 -m 64 "



//--------------------- .note.nv.cuinfo           --------------------------
	.section	.note.nv.cuinfo,"",@"SHT_NOTE"
	.sectionflags	@"SHF_NOTE_NV_CUINFO"
        /*0018*/ 	.short	0x0002
        /*001a*/ 	.short	0x0064
        /*001c*/ 	.short	0x0082
	.zero		2


//--------------------- .nv.info                  --------------------------
	.section	.nv.info,"",@"SHT_CUDA_INFO"
	.align	4


	//----- nvinfo : EIATTR_REGCOUNT
	.align		4
        /*0000*/ 	.byte	0x04, 0x2f
        /*0002*/ 	.short	(.L_1 - .L_0)
	.align		4
.L_0:
        /*0004*/ 	.word	index@(_Z28matrix_trans_write_coalescedPKfPfii)
        /*0008*/ 	.word	0x0000000a


	//----- nvinfo : EIATTR_FRAME_SIZE
	.align		4
.L_1:
        /*000c*/ 	.byte	0x04, 0x11
        /*000e*/ 	.short	(.L_3 - .L_2)
	.align		4
.L_2:
        /*0010*/ 	.word	index@(_Z28matrix_trans_write_coalescedPKfPfii)
        /*0014*/ 	.word	0x00000000


	//----- nvinfo : EIATTR_REGCOUNT
	.align		4
.L_3:
        /*0018*/ 	.byte	0x04, 0x2f
        /*001a*/ 	.short	(.L_5 - .L_4)
	.align		4
.L_4:
        /*001c*/ 	.word	index@(_Z27matrix_trans_read_coalescedPKfPfii)
        /*0020*/ 	.word	0x0000000a


	//----- nvinfo : EIATTR_FRAME_SIZE
	.align		4
.L_5:
        /*0024*/ 	.byte	0x04, 0x11
        /*0026*/ 	.short	(.L_7 - .L_6)
	.align		4
.L_6:
        /*0028*/ 	.word	index@(_Z27matrix_trans_read_coalescedPKfPfii)
        /*002c*/ 	.word	0x00000000


	//----- nvinfo : EIATTR_REGCOUNT
	.align		4
.L_7:
        /*0030*/ 	.byte	0x04, 0x2f
        /*0032*/ 	.short	(.L_9 - .L_8)
	.align		4
.L_8:
        /*0034*/ 	.word	index@(_Z33matrix_trans_read_write_coalescedPKfPfii)
        /*0038*/ 	.word	0x0000000e


	//----- nvinfo : EIATTR_FRAME_SIZE
	.align		4
.L_9:
        /*003c*/ 	.byte	0x04, 0x11
        /*003e*/ 	.short	(.L_11 - .L_10)
	.align		4
.L_10:
        /*0040*/ 	.word	index@(_Z33matrix_trans_read_write_coalescedPKfPfii)
        /*0044*/ 	.word	0x00000000


	//----- nvinfo : EIATTR_MIN_STACK_SIZE
	.align		4
.L_11:
        /*0048*/ 	.byte	0x04, 0x12
        /*004a*/ 	.short	(.L_13 - .L_12)
	.align		4
.L_12:
        /*004c*/ 	.word	index@(_Z33matrix_trans_read_write_coalescedPKfPfii)
        /*0050*/ 	.word	0x00000000


	//----- nvinfo : EIATTR_MIN_STACK_SIZE
	.align		4
.L_13:
        /*0054*/ 	.byte	0x04, 0x12
        /*0056*/ 	.short	(.L_15 - .L_14)
	.align		4
.L_14:
        /*0058*/ 	.word	index@(_Z27matrix_trans_read_coalescedPKfPfii)
        /*005c*/ 	.word	0x00000000


	//----- nvinfo : EIATTR_MIN_STACK_SIZE
	.align		4
.L_15:
        /*0060*/ 	.byte	0x04, 0x12
        /*0062*/ 	.short	(.L_17 - .L_16)
	.align		4
.L_16:
        /*0064*/ 	.word	index@(_Z28matrix_trans_write_coalescedPKfPfii)
        /*0068*/ 	.word	0x00000000
.L_17:


//--------------------- .nv.compat                --------------------------
	.section	.nv.compat,"",@"SHT_CUDA_COMPAT_INFO"
	.align	4
        /*0000*/ 	.byte	0x02, 0x09, 0x00, 0x00, 0x02, 0x02, 0x01, 0x00, 0x02, 0x05, 0x05, 0x00, 0x03, 0x07, 0x01, 0x01
        /*0010*/ 	.byte	0x02, 0x03, 0x00, 0x00, 0x02, 0x06, 0x01, 0x00, 0x04, 0x0b, 0x08, 0x00, 0x09, 0x00, 0x00, 0x00
        /*0020*/ 	.byte	0x00, 0x00, 0x00, 0x00


//--------------------- .nv.info._Z33matrix_trans_read_write_coalescedPKfPfii --------------------------
	.section	.nv.info._Z33matrix_trans_read_write_coalescedPKfPfii,"",@"SHT_CUDA_INFO"
	.sectionflags	@""
	.align	4


	//----- nvinfo : EIATTR_CUDA_API_VERSION
	.align		4
        /*0000*/ 	.byte	0x04, 0x37
        /*0002*/ 	.short	(.L_19 - .L_18)
.L_18:
        /*0004*/ 	.word	0x00000082


	//----- nvinfo : EIATTR_KPARAM_INFO
	.align		4
.L_19:
        /*0008*/ 	.byte	0x04, 0x17
        /*000a*/ 	.short	(.L_21 - .L_20)
.L_20:
        /*000c*/ 	.word	0x00000000
        /*0010*/ 	.short	0x0003
        /*0012*/ 	.short	0x0014
        /*0014*/ 	.byte	0x00, 0xf0, 0x11, 0x00


	//----- nvinfo : EIATTR_KPARAM_INFO
	.align		4
.L_21:
        /*0018*/ 	.byte	0x04, 0x17
        /*001a*/ 	.short	(.L_23 - .L_22)
.L_22:
        /*001c*/ 	.word	0x00000000
        /*0020*/ 	.short	0x0002
        /*0022*/ 	.short	0x0010
        /*0024*/ 	.byte	0x00, 0xf0, 0x11, 0x00


	//----- nvinfo : EIATTR_KPARAM_INFO
	.align		4
.L_23:
        /*0028*/ 	.byte	0x04, 0x17
        /*002a*/ 	.short	(.L_25 - .L_24)
.L_24:
        /*002c*/ 	.word	0x00000000
        /*0030*/ 	.short	0x0001
        /*0032*/ 	.short	0x0008
        /*0034*/ 	.byte	0x00, 0xf5, 0x21, 0x00


	//----- nvinfo : EIATTR_KPARAM_INFO
	.align		4
.L_25:
        /*0038*/ 	.byte	0x04, 0x17
        /*003a*/ 	.short	(.L_27 - .L_26)
.L_26:
        /*003c*/ 	.word	0x00000000
        /*0040*/ 	.short	0x0000
        /*0042*/ 	.short	0x0000
        /*0044*/ 	.byte	0x00, 0xf5, 0x21, 0x00


	//----- nvinfo : EIATTR_SPARSE_MMA_MASK
	.align		4
.L_27:
        /*0048*/ 	.byte	0x03, 0x50
        /*004a*/ 	.short	0x0000


	//----- nvinfo : EIATTR_MAXREG_COUNT
	.align		4
        /*004c*/ 	.byte	0x03, 0x1b
        /*004e*/ 	.short	0x00ff


	//----- nvinfo : EIATTR_NUM_BARRIERS
	.align		4
        /*0050*/ 	.byte	0x02, 0x4c
        /*0052*/ 	.byte	0x01
	.zero		1


	//----- nvinfo : EIATTR_MERCURY_ISA_VERSION
	.align		4
        /*0054*/ 	.byte	0x03, 0x5f
        /*0056*/ 	.short	0x0101


	//----- nvinfo : EIATTR_VRC_CTA_INIT_COUNT
	.align		4
        /*0058*/ 	.byte	0x02, 0x4a
	.zero		1
	.zero		1


	//----- nvinfo : EIATTR_EXIT_INSTR_OFFSETS
	.align		4
        /*005c*/ 	.byte	0x04, 0x1c
        /*005e*/ 	.short	(.L_29 - .L_28)


	//   ....[0]....
.L_28:
        /*0060*/ 	.word	0x000001e0


	//   ....[1]....
        /*0064*/ 	.word	0x00000290


	//----- nvinfo : EIATTR_CBANK_PARAM_SIZE
	.align		4
.L_29:
        /*0068*/ 	.byte	0x03, 0x19
        /*006a*/ 	.short	0x0018


	//----- nvinfo : EIATTR_PARAM_CBANK
	.align		4
        /*006c*/ 	.byte	0x04, 0x0a
        /*006e*/ 	.short	(.L_31 - .L_30)
	.align		4
.L_30:
        /*0070*/ 	.word	index@(.nv.constant0._Z33matrix_trans_read_write_coalescedPKfPfii)
        /*0074*/ 	.short	0x0380
        /*0076*/ 	.short	0x0018


	//----- nvinfo : EIATTR_SW_WAR
	.align		4
.L_31:
        /*0078*/ 	.byte	0x04, 0x36
        /*007a*/ 	.short	(.L_33 - .L_32)
.L_32:
        /*007c*/ 	.word	0x00000008
.L_33:


//--------------------- .nv.info._Z27matrix_trans_read_coalescedPKfPfii --------------------------
	.section	.nv.info._Z27matrix_trans_read_coalescedPKfPfii,"",@"SHT_CUDA_INFO"
	.sectionflags	@""
	.align	4


	//----- nvinfo : EIATTR_CUDA_API_VERSION
	.align		4
        /*0000*/ 	.byte	0x04, 0x37
        /*0002*/ 	.short	(.L_35 - .L_34)
.L_34:
        /*0004*/ 	.word	0x00000082


	//----- nvinfo : EIATTR_KPARAM_INFO
	.align		4
.L_35:
        /*0008*/ 	.byte	0x04, 0x17
        /*000a*/ 	.short	(.L_37 - .L_36)
.L_36:
        /*000c*/ 	.word	0x00000000
        /*0010*/ 	.short	0x0003
        /*0012*/ 	.short	0x0014
        /*0014*/ 	.byte	0x00, 0xf0, 0x11, 0x00


	//----- nvinfo : EIATTR_KPARAM_INFO
	.align		4
.L_37:
        /*0018*/ 	.byte	0x04, 0x17
        /*001a*/ 	.short	(.L_39 - .L_38)
.L_38:
        /*001c*/ 	.word	0x00000000
        /*0020*/ 	.short	0x0002
        /*0022*/ 	.short	0x0010
        /*0024*/ 	.byte	0x00, 0xf0, 0x11, 0x00


	//----- nvinfo : EIATTR_KPARAM_INFO
	.align		4
.L_39:
        /*0028*/ 	.byte	0x04, 0x17
        /*002a*/ 	.short	(.L_41 - .L_40)
.L_40:
        /*002c*/ 	.word	0x00000000
        /*0030*/ 	.short	0x0001
        /*0032*/ 	.short	0x0008
        /*0034*/ 	.byte	0x00, 0xf5, 0x21, 0x00


	//----- nvinfo : EIATTR_KPARAM_INFO
	.align		4
.L_41:
        /*0038*/ 	.byte	0x04, 0x17
        /*003a*/ 	.short	(.L_43 - .L_42)
.L_42:
        /*003c*/ 	.word	0x00000000
        /*0040*/ 	.short	0x0000
        /*0042*/ 	.short	0x0000
        /*0044*/ 	.byte	0x00, 0xf5, 0x21, 0x00


	//----- nvinfo : EIATTR_SPARSE_MMA_MASK
	.align		4
.L_43:
        /*0048*/ 	.byte	0x03, 0x50
        /*004a*/ 	.short	0x0000


	//----- nvinfo : EIATTR_MAXREG_COUNT
	.align		4
        /*004c*/ 	.byte	0x03, 0x1b
        /*004e*/ 	.short	0x00ff


	//----- nvinfo : EIATTR_MERCURY_ISA_VERSION
	.align		4
        /*0050*/ 	.byte	0x03, 0x5f
        /*0052*/ 	.short	0x0101


	//----- nvinfo : EIATTR_VRC_CTA_INIT_COUNT
	.align		4
        /*0054*/ 	.byte	0x02, 0x4a
	.zero		1
	.zero		1


	//----- nvinfo : EIATTR_EXIT_INSTR_OFFSETS
	.align		4
        /*0058*/ 	.byte	0x04, 0x1c
        /*005a*/ 	.short	(.L_45 - .L_44)


	//   ....[0]....
.L_44:
        /*005c*/ 	.word	0x000000c0


	//   ....[1]....
        /*0060*/ 	.word	0x00000160


	//----- nvinfo : EIATTR_CBANK_PARAM_SIZE
	.align		4
.L_45:
        /*0064*/ 	.byte	0x03, 0x19
        /*0066*/ 	.short	0x0018


	//----- nvinfo : EIATTR_PARAM_CBANK
	.align		4
        /*0068*/ 	.byte	0x04, 0x0a
        /*006a*/ 	.short	(.L_47 - .L_46)
	.align		4
.L_46:
        /*006c*/ 	.word	index@(.nv.constant0._Z27matrix_trans_read_coalescedPKfPfii)
        /*0070*/ 	.short	0x0380
        /*0072*/ 	.short	0x0018


	//----- nvinfo : EIATTR_SW_WAR
	.align		4
.L_47:
        /*0074*/ 	.byte	0x04, 0x36
        /*0076*/ 	.short	(.L_49 - .L_48)
.L_48:
        /*0078*/ 	.word	0x00000008
.L_49:


//--------------------- .nv.info._Z28matrix_trans_write_coalescedPKfPfii --------------------------
	.section	.nv.info._Z28matrix_trans_write_coalescedPKfPfii,"",@"SHT_CUDA_INFO"
	.sectionflags	@""
	.align	4


	//----- nvinfo : EIATTR_CUDA_API_VERSION
	.align		4
        /*0000*/ 	.byte	0x04, 0x37
        /*0002*/ 	.short	(.L_51 - .L_50)
.L_50:
        /*0004*/ 	.word	0x00000082


	//----- nvinfo : EIATTR_KPARAM_INFO
	.align		4
.L_51:
        /*0008*/ 	.byte	0x04, 0x17
        /*000a*/ 	.short	(.L_53 - .L_52)
.L_52:
        /*000c*/ 	.word	0x00000000
        /*0010*/ 	.short	0x0003
        /*0012*/ 	.short	0x0014
        /*0014*/ 	.byte	0x00, 0xf0, 0x11, 0x00


	//----- nvinfo : EIATTR_KPARAM_INFO
	.align		4
.L_53:
        /*0018*/ 	.byte	0x04, 0x17
        /*001a*/ 	.short	(.L_55 - .L_54)
.L_54:
        /*001c*/ 	.word	0x00000000
        /*0020*/ 	.short	0x0002
        /*0022*/ 	.short	0x0010
        /*0024*/ 	.byte	0x00, 0xf0, 0x11, 0x00


	//----- nvinfo : EIATTR_KPARAM_INFO
	.align		4
.L_55:
        /*0028*/ 	.byte	0x04, 0x17
        /*002a*/ 	.short	(.L_57 - .L_56)
.L_56:
        /*002c*/ 	.word	0x00000000
        /*0030*/ 	.short	0x0001
        /*0032*/ 	.short	0x0008
        /*0034*/ 	.byte	0x00, 0xf5, 0x21, 0x00


	//----- nvinfo : EIATTR_KPARAM_INFO
	.align		4
.L_57:
        /*0038*/ 	.byte	0x04, 0x17
        /*003a*/ 	.short	(.L_59 - .L_58)
.L_58:
        /*003c*/ 	.word	0x00000000
        /*0040*/ 	.short	0x0000
        /*0042*/ 	.short	0x0000
        /*0044*/ 	.byte	0x00, 0xf5, 0x21, 0x00


	//----- nvinfo : EIATTR_SPARSE_MMA_MASK
	.align		4
.L_59:
        /*0048*/ 	.byte	0x03, 0x50
        /*004a*/ 	.short	0x0000


	//----- nvinfo : EIATTR_MAXREG_COUNT
	.align		4
        /*004c*/ 	.byte	0x03, 0x1b
        /*004e*/ 	.short	0x00ff


	//----- nvinfo : EIATTR_MERCURY_ISA_VERSION
	.align		4
        /*0050*/ 	.byte	0x03, 0x5f
        /*0052*/ 	.short	0x0101


	//----- nvinfo : EIATTR_VRC_CTA_INIT_COUNT
	.align		4
        /*0054*/ 	.byte	0x02, 0x4a
	.zero		1
	.zero		1


	//----- nvinfo : EIATTR_EXIT_INSTR_OFFSETS
	.align		4
        /*0058*/ 	.byte	0x04, 0x1c
        /*005a*/ 	.short	(.L_61 - .L_60)


	//   ....[0]....
.L_60:
        /*005c*/ 	.word	0x000000c0


	//   ....[1]....
        /*0060*/ 	.word	0x00000160


	//----- nvinfo : EIATTR_CBANK_PARAM_SIZE
	.align		4
.L_61:
        /*0064*/ 	.byte	0x03, 0x19
        /*0066*/ 	.short	0x0018


	//----- nvinfo : EIATTR_PARAM_CBANK
	.align		4
        /*0068*/ 	.byte	0x04, 0x0a
        /*006a*/ 	.short	(.L_63 - .L_62)
	.align		4
.L_62:
        /*006c*/ 	.word	index@(.nv.constant0._Z28matrix_trans_write_coalescedPKfPfii)
        /*0070*/ 	.short	0x0380
        /*0072*/ 	.short	0x0018


	//----- nvinfo : EIATTR_SW_WAR
	.align		4
.L_63:
        /*0074*/ 	.byte	0x04, 0x36
        /*0076*/ 	.short	(.L_65 - .L_64)
.L_64:
        /*0078*/ 	.word	0x00000008
.L_65:


//--------------------- .nv.callgraph             --------------------------
	.section	.nv.callgraph,"",@"SHT_CUDA_CALLGRAPH"
	.align	4
	.sectionentsize	8
	.align		4
        /*0000*/ 	.word	0x00000000
	.align		4
        /*0004*/ 	.word	0xffffffff
	.align		4
        /*0008*/ 	.word	0x00000000
	.align		4
        /*000c*/ 	.word	0xfffffffe
	.align		4
        /*0010*/ 	.word	0x00000000
	.align		4
        /*0014*/ 	.word	0xfffffffd
	.align		4
        /*0018*/ 	.word	0x00000000
	.align		4
        /*001c*/ 	.word	0xfffffffc


//--------------------- .text._Z33matrix_trans_read_write_coalescedPKfPfii --------------------------
	.section	.text._Z33matrix_trans_read_write_coalescedPKfPfii,"ax",@progbits
	.align	128
        .global         _Z33matrix_trans_read_write_coalescedPKfPfii
        .type           _Z33matrix_trans_read_write_coalescedPKfPfii,@function
        .size           _Z33matrix_trans_read_write_coalescedPKfPfii,(.L_x_3 - _Z33matrix_trans_read_write_coalescedPKfPfii)
        .other          _Z33matrix_trans_read_write_coalescedPKfPfii,@"STO_CUDA_ENTRY STV_DEFAULT"
_Z33matrix_trans_read_write_coalescedPKfPfii:
.text._Z33matrix_trans_read_write_coalescedPKfPfii:
[----:B------:R-:W-:Y:S01]  /*0000*/  LDC R1, c[0x0][0x37c] ;  /* 0x0000df00ff017b82 */ /* 0x000fe20000000800 */
[----:B------:R-:W0:Y:S07]  /*0010*/  S2R R11, SR_TID.X ;  /* 0x00000000000b7919 */ /* 0x000e2e0000002100 */
[----:B------:R-:W1:Y:S01]  /*0020*/  S2UR UR5, SR_CTAID.X ;  /* 0x00000000000579c3 */ /* 0x000e620000002500 */
[----:B------:R-:W2:Y:S01]  /*0030*/  LDCU UR6, c[0x0][0x364] ;  /* 0x00006c80ff0677ac */ /* 0x000ea20008000800 */
[----:B------:R-:W3:Y:S01]  /*0040*/  S2R R9, SR_TID.Y ;  /* 0x0000000000097919 */ /* 0x000ee20000002200 */
[----:B------:R-:W1:Y:S05]  /*0050*/  LDCU UR7, c[0x0][0x360] ;  /* 0x00006c00ff0777ac */ /* 0x000e6a0008000800 */
[----:B------:R-:W2:Y:S01]  /*0060*/  S2UR UR4, SR_CTAID.Y ;  /* 0x00000000000479c3 */ /* 0x000ea20000002600 */
[----:B------:R-:W4:Y:S01]  /*0070*/  LDCU.64 UR8, c[0x0][0x390] ;  /* 0x00007200ff0877ac */ /* 0x000f220008000a00 */
[----:B-1----:R-:W-:-:S06]  /*0080*/  UIMAD UR5, UR5, UR7, URZ ;  /* 0x00000007050572a4 */ /* 0x002fcc000f8e02ff */
[----:B0-----:R-:W-:Y:S01]  /*0090*/  VIADD R5, R11, UR5 ;  /* 0x000000050b057c36 */ /* 0x001fe20008000000 */
[----:B--2---:R-:W-:Y:S01]  /*00a0*/  UIMAD UR4, UR4, UR6, URZ ;  /* 0x00000006040472a4 */ /* 0x004fe2000f8e02ff */
[----:B------:R-:W0:Y:S03]  /*00b0*/  LDCU.64 UR6, c[0x0][0x358] ;  /* 0x00006b00ff0677ac */ /* 0x000e260008000a00 */
[----:B----4-:R-:W-:Y:S02]  /*00c0*/  ISETP.GE.AND P0, PT, R5, UR9, PT ;  /* 0x0000000905007c0c */ /* 0x010fe4000bf06270 */
[----:B---3--:R-:W-:-:S05]  /*00d0*/  VIADD R0, R9, UR4 ;  /* 0x0000000409007c36 */ /* 0x008fca0008000000 */
[----:B------:R-:W-:-:S13]  /*00e0*/  ISETP.GE.OR P0, PT, R0, UR8, P0 ;  /* 0x0000000800007c0c */ /* 0x000fda0008706670 */
[----:B------:R-:W1:Y:S01]  /*00f0*/  @!P0 LDC.64 R2, c[0x0][0x380] ;  /* 0x0000e000ff028b82 */ /* 0x000e620000000a00 */
[----:B------:R-:W-:-:S04]  /*0100*/  @!P0 IMAD R5, R0, UR9, R5 ;  /* 0x0000000900058c24 */ /* 0x000fc8000f8e0205 */
[----:B-1----:R-:W-:-:S06]  /*0110*/  @!P0 IMAD.WIDE R2, R5, 0x4, R2 ;  /* 0x0000000405028825 */ /* 0x002fcc00078e0202 */
[----:B0-----:R-:W2:Y:S01]  /*0120*/  @!P0 LDG.E R2, desc[UR6][R2.64] ;  /* 0x0000000602028981 */ /* 0x001ea2000c1e1900 */
[----:B------:R-:W-:Y:S01]  /*0130*/  @!P0 MOV R0, 0x400 ;  /* 0x0000040000008802 */ /* 0x000fe20000000f00 */
[----:B------:R-:W-:Y:S01]  /*0140*/  VIADD R4, R9, UR5 ;  /* 0x0000000509047c36 */ /* 0x000fe20008000000 */
[----:B------:R-:W-:Y:S01]  /*0150*/  IADD3 R7, PT, PT, R11, UR4, RZ ;  /* 0x000000040b077c10 */ /* 0x000fe2000fffe0ff */
[----:B------:R-:W0:Y:S03]  /*0160*/  @!P0 S2R R5, SR_CgaCtaId ;  /* 0x0000000000058919 */ /* 0x000e260000008800 */
[----:B------:R-:W-:-:S04]  /*0170*/  ISETP.GE.AND P1, PT, R7, UR8, PT ;  /* 0x0000000807007c0c */ /* 0x000fc8000bf26270 */
[----:B------:R-:W-:Y:S02]  /*0180*/  ISETP.GE.OR P1, PT, R4, UR9, P1 ;  /* 0x0000000904007c0c */ /* 0x000fe40008f26670 */
[----:B0-----:R-:W-:-:S05]  /*0190*/  @!P0 LEA R0, R5, R0, 0x18 ;  /* 0x0000000005008211 */ /* 0x001fca00078ec0ff */
[----:B------:R-:W-:-:S05]  /*01a0*/  @!P0 IMAD R0, R9, 0x84, R0 ;  /* 0x0000008409008824 */ /* 0x000fca00078e0200 */
[----:B------:R-:W-:-:S05]  /*01b0*/  @!P0 LEA R5, R11, R0, 0x2 ;  /* 0x000000000b058211 */ /* 0x000fca00078e10ff */
[----:B--2---:R0:W-:Y:S01]  /*01c0*/  @!P0 STS [R5], R2 ;  /* 0x0000000205008388 */ /* 0x0041e20000000800 */
[----:B------:R-:W-:Y:S06]  /*01d0*/  BAR.SYNC.DEFER_BLOCKING 0x0 ;  /* 0x0000000000007b1d */ /* 0x000fec0000010000 */
[----:B------:R-:W-:Y:S05]  /*01e0*/  @P1 EXIT ;  /* 0x000000000000194d */ /* 0x000fea0003800000 */
[----:B------:R-:W1:Y:S01]  /*01f0*/  S2R R3, SR_CgaCtaId ;  /* 0x0000000000037919 */ /* 0x000e620000008800 */
[----:B------:R-:W-:Y:S01]  /*0200*/  MOV R0, 0x400 ;  /* 0x0000040000007802 */ /* 0x000fe20000000f00 */
[----:B------:R-:W-:-:S03]  /*0210*/  IMAD R7, R4, UR8, R7 ;  /* 0x0000000804077c24 */ /* 0x000fc6000f8e0207 */
[----:B-1----:R-:W-:Y:S02]  /*0220*/  LEA R0, R3, R0, 0x18 ;  /* 0x0000000003007211 */ /* 0x002fe400078ec0ff */
[----:B0-----:R-:W0:Y:S03]  /*0230*/  LDC.64 R2, c[0x0][0x388] ;  /* 0x0000e200ff027b82 */ /* 0x001e260000000a00 */
[----:B------:R-:W-:-:S04]  /*0240*/  IMAD R0, R11, 0x84, R0 ;  /* 0x000000840b007824 */ /* 0x000fc800078e0200 */
[----:B------:R-:W-:-:S05]  /*0250*/  IMAD R0, R9, 0x4, R0 ;  /* 0x0000000409007824 */ /* 0x000fca00078e0200 */
[----:B------:R-:W1:Y:S01]  /*0260*/  LDS R5, [R0] ;  /* 0x0000000000057984 */ /* 0x000e620000000800 */
[----:B0-----:R-:W-:-:S05]  /*0270*/  IMAD.WIDE R2, R7, 0x4, R2 ;  /* 0x0000000407027825 */ /* 0x001fca00078e0202 */
[----:B-1----:R-:W-:Y:S01]  /*0280*/  STG.E desc[UR6][R2.64], R5 ;  /* 0x0000000502007986 */ /* 0x002fe2000c101906 */
[----:B------:R-:W-:Y:S05]  /*0290*/  EXIT ;  /* 0x000000000000794d */ /* 0x000fea0003800000 */
.L_x_0:
[----:B------:R-:W-:-:S00]  /*02a0*/  BRA `(.L_x_0) ;  /* 0xfffffffc00fc7947 */ /* 0x000fc0000383ffff */
[----:B------:R-:W-:-:S00]  /*02b0*/  NOP ;  /* 0x0000000000007918 */ /* 0x000fc00000000000 */
        /* <DEDUP_REMOVED lines=12> */
.L_x_3:


//--------------------- .text._Z27matrix_trans_read_coalescedPKfPfii --------------------------
	.section	.text._Z27matrix_trans_read_coalescedPKfPfii,"ax",@progbits
	.align	128
        .global         _Z27matrix_trans_read_coalescedPKfPfii
        .type           _Z27matrix_trans_read_coalescedPKfPfii,@function
        .size           _Z27matrix_trans_read_coalescedPKfPfii,(.L_x_4 - _Z27matrix_trans_read_coalescedPKfPfii)
        .other          _Z27matrix_trans_read_coalescedPKfPfii,@"STO_CUDA_ENTRY STV_DEFAULT"
_Z27matrix_trans_read_coalescedPKfPfii:
.text._Z27matrix_trans_read_coalescedPKfPfii:
[----:B------:R-:W-:Y:S01]  /*0000*/  LDC R1, c[0x0][0x37c] ;  /* 0x0000df00ff017b82 */ /* 0x000fe20000000800 */
[----:B------:R-:W0:Y:S07]  /*0010*/  S2R R2, SR_TID.X ;  /* 0x0000000000027919 */ /* 0x000e2e0000002100 */
[----:B------:R-:W1:Y:S01]  /*0020*/  LDC R0, c[0x0][0x364] ;  /* 0x0000d900ff007b82 */ /* 0x000e620000000800 */
[----:B------:R-:W2:Y:S01]  /*0030*/  LDCU.64 UR6, c[0x0][0x390] ;  /* 0x00007200ff0677ac */ /* 0x000ea20008000a00 */
[----:B------:R-:W1:Y:S06]  /*0040*/  S2R R3, SR_TID.Y ;  /* 0x0000000000037919 */ /* 0x000e6c0000002200 */
[----:B------:R-:W0:Y:S08]  /*0050*/  S2UR UR5, SR_CTAID.X ;  /* 0x00000000000579c3 */ /* 0x000e300000002500 */
[----:B------:R-:W0:Y:S08]  /*0060*/  LDC R7, c[0x0][0x360] ;  /* 0x0000d800ff077b82 */ /* 0x000e300000000800 */
[----:B------:R-:W1:Y:S01]  /*0070*/  S2UR UR4, SR_CTAID.Y ;  /* 0x00000000000479c3 */ /* 0x000e620000002600 */
[----:B0-----:R-:W-:-:S05]  /*0080*/  IMAD R7, R7, UR5, R2 ;  /* 0x0000000507077c24 */ /* 0x001fca000f8e0202 */
[----:B--2---:R-:W-:Y:S01]  /*0090*/  ISETP.GE.AND P0, PT, R7, UR7, PT ;  /* 0x0000000707007c0c */ /* 0x004fe2000bf06270 */
[----:B-1----:R-:W-:-:S05]  /*00a0*/  IMAD R0, R0, UR4, R3 ;  /* 0x0000000400007c24 */ /* 0x002fca000f8e0203 */
[----:B------:R-:W-:-:S13]  /*00b0*/  ISETP.GE.OR P0, PT, R0, UR6, P0 ;  /* 0x0000000600007c0c */ /* 0x000fda0008706670 */
[----:B------:R-:W-:Y:S05]  /*00c0*/  @P0 EXIT ;  /* 0x000000000000094d */ /* 0x000fea0003800000 */
[----:B------:R-:W0:Y:S01]  /*00d0*/  LDC.64 R2, c[0x0][0x380] ;  /* 0x0000e000ff027b82 */ /* 0x000e220000000a00 */
[----:B------:R-:W1:Y:S01]  /*00e0*/  LDCU.64 UR4, c[0x0][0x358] ;  /* 0x00006b00ff0477ac */ /* 0x000e620008000a00 */
[----:B------:R-:W-:-:S04]  /*00f0*/  IMAD R5, R0, UR7, R7 ;  /* 0x0000000700057c24 */ /* 0x000fc8000f8e0207 */
[----:B0-----:R-:W-:Y:S02]  /*0100*/  IMAD.WIDE R2, R5, 0x4, R2 ;  /* 0x0000000405027825 */ /* 0x001fe400078e0202 */
[----:B------:R-:W0:Y:S04]  /*0110*/  LDC.64 R4, c[0x0][0x388] ;  /* 0x0000e200ff047b82 */ /* 0x000e280000000a00 */
[----:B-1----:R-:W2:Y:S01]  /*0120*/  LDG.E R3, desc[UR4][R2.64] ;  /* 0x0000000402037981 */ /* 0x002ea2000c1e1900 */
[----:B------:R-:W-:-:S04]  /*0130*/  IMAD R7, R7, UR6, R0 ;  /* 0x0000000607077c24 */ /* 0x000fc8000f8e0200 */
[----:B0-----:R-:W-:-:S05]  /*0140*/  IMAD.WIDE R4, R7, 0x4, R4 ;  /* 0x0000000407047825 */ /* 0x001fca00078e0204 */
[----:B--2---:R-:W-:Y:S01]  /*0150*/  STG.E desc[UR4][R4.64], R3 ;  /* 0x0000000304007986 */ /* 0x004fe2000c101904 */
[----:B------:R-:W-:Y:S05]  /*0160*/  EXIT ;  /* 0x000000000000794d */ /* 0x000fea0003800000 */
.L_x_1:
        /* <DEDUP_REMOVED lines=9> */
.L_x_4:


//--------------------- .text._Z28matrix_trans_write_coalescedPKfPfii --------------------------
	.section	.text._Z28matrix_trans_write_coalescedPKfPfii,"ax",@progbits
	.align	128
        .global         _Z28matrix_trans_write_coalescedPKfPfii
        .type           _Z28matrix_trans_write_coalescedPKfPfii,@function
        .size           _Z28matrix_trans_write_coalescedPKfPfii,(.L_x_5 - _Z28matrix_trans_write_coalescedPKfPfii)
        .other          _Z28matrix_trans_write_coalescedPKfPfii,@"STO_CUDA_ENTRY STV_DEFAULT"
_Z28matrix_trans_write_coalescedPKfPfii:
.text._Z28matrix_trans_write_coalescedPKfPfii:
[----:B------:R-:W-:Y:S01]  /*0000*/  LDC R1, c[0x0][0x37c] ;  /* 0x0000df00ff017b82 */ /* 0x000fe20000000800 */
[----:B------:R-:W0:Y:S07]  /*0010*/  S2R R3, SR_TID.Y ;  /* 0x0000000000037919 */ /* 0x000e2e0000002200 */
[----:B------:R-:W0:Y:S01]  /*0020*/  S2UR UR4, SR_CTAID.Y ;  /* 0x00000000000479c3 */ /* 0x000e220000002600 */
[----:B------:R-:W1:Y:S01]  /*0030*/  LDCU.64 UR6, c[0x0][0x390] ;  /* 0x00007200ff0677ac */ /* 0x000e620008000a00 */
[----:B------:R-:W2:Y:S06]  /*0040*/  S2R R2, SR_TID.X ;  /* 0x0000000000027919 */ /* 0x000eac0000002100 */
[----:B------:R-:W0:Y:S08]  /*0050*/  LDC R0, c[0x0][0x364] ;  /* 0x0000d900ff007b82 */ /* 0x000e300000000800 */
[----:B------:R-:W2:Y:S08]  /*0060*/  S2UR UR5, SR_CTAID.X ;  /* 0x00000000000579c3 */ /* 0x000eb00000002500 */
[----:B------:R-:W2:Y:S01]  /*0070*/  LDC R7, c[0x0][0x360] ;  /* 0x0000d800ff077b82 */ /* 0x000ea20000000800 */
[----:B0-----:R-:W-:-:S05]  /*0080*/  IMAD R0, R0, UR4, R3 ;  /* 0x0000000400007c24 */ /* 0x001fca000f8e0203 */
[----:B-1----:R-:W-:Y:S01]  /*0090*/  ISETP.GE.AND P0, PT, R0, UR7, PT ;  /* 0x0000000700007c0c */ /* 0x002fe2000bf06270 */
[----:B--2---:R-:W-:-:S05]  /*00a0*/  IMAD R7, R7, UR5, R2 ;  /* 0x0000000507077c24 */ /* 0x004fca000f8e0202 */
        /* <DEDUP_REMOVED lines=12> */
.L_x_2:
        /* <DEDUP_REMOVED lines=9> */
.L_x_5:


//--------------------- .nv.shared._Z33matrix_trans_read_write_coalescedPKfPfii --------------------------
	.section	.nv.shared._Z33matrix_trans_read_write_coalescedPKfPfii,"aw",@nobits
	.sectionflags	@""
	.align	4
.nv.shared._Z33matrix_trans_read_write_coalescedPKfPfii:
	.zero		5248


//--------------------- .nv.shared.reserved.0     --------------------------
	.section	.nv.shared.reserved.0,"aw",@nobits
	.weak		__nv_reservedSMEM_offset_0_alias
	.size		__nv_reservedSMEM_offset_0_alias, 0, 64
	.other		__nv_reservedSMEM_offset_0_alias,@"STO_CUDA_RESERVED_SHARED STV_DEFAULT"
__nv_reservedSMEM_offset_0_alias:
	.zero		0
	.zero		64


//--------------------- .nv.constant0._Z33matrix_trans_read_write_coalescedPKfPfii --------------------------
	.section	.nv.constant0._Z33matrix_trans_read_write_coalescedPKfPfii,"a",@progbits
	.sectionflags	@""
	.align	4
.nv.constant0._Z33matrix_trans_read_write_coalescedPKfPfii:
	.zero		920


//--------------------- .nv.constant0._Z27matrix_trans_read_coalescedPKfPfii --------------------------
	.section	.nv.constant0._Z27matrix_trans_read_coalescedPKfPfii,"a",@progbits
	.sectionflags	@""
	.align	4
.nv.constant0._Z27matrix_trans_read_coalescedPKfPfii:
	.zero		920


//--------------------- .nv.constant0._Z28matrix_trans_write_coalescedPKfPfii --------------------------
	.section	.nv.constant0._Z28matrix_trans_write_coalescedPKfPfii,"a",@progbits
	.sectionflags	@""
	.align	4
.nv.constant0._Z28matrix_trans_write_coalescedPKfPfii:
	.zero		920


//--------------------- SYMBOLS --------------------------

	.type		.nv.reservedSmem.offset0,@object
	.size		.nv.reservedSmem.offset0,0x4
	.type		.nv.reservedSmem.cap,@object
	.size		.nv.reservedSmem.cap,0x4
